	.headerflags	@"EF_CUDA_TEXMODE_UNIFIED EF_CUDA_64BIT_ADDRESS EF_CUDA_ACCELERATORS EF_CUDA_SM90 EF_CUDA_VIRTUAL_SM(EF_CUDA_SM90)"
	.elftype	@"ET_EXEC"


//--------------------- .nv.info                  --------------------------
	.section	.nv.info,"",@"SHT_CUDA_INFO"
	.align	4


	//----- nvinfo : EIATTR_REGCOUNT
	.align		4
        /*0000*/ 	.byte	0x04, 0x2f
        /*0002*/ 	.short	(.L_1 - .L_0)
	.align		4
.L_0:
        /*0004*/ 	.word	index@(triton_poi_fused_cat_3)
        /*0008*/ 	.word	0x00000020


	//----- nvinfo : EIATTR_MIN_STACK_SIZE
	.align		4
.L_1:
        /*000c*/ 	.byte	0x04, 0x12
        /*000e*/ 	.short	(.L_3 - .L_2)
	.align		4
.L_2:
        /*0010*/ 	.word	index@(triton_poi_fused_cat_3)
        /*0014*/ 	.word	0x00000000


	//----- nvinfo : EIATTR_FRAME_SIZE
	.align		4
.L_3:
        /*0018*/ 	.byte	0x04, 0x11
        /*001a*/ 	.short	(.L_5 - .L_4)
	.align		4
.L_4:
        /*001c*/ 	.word	index@(triton_poi_fused_cat_3)
        /*0020*/ 	.word	0x00000000


	//----- nvinfo : EIATTR_MIN_STACK_SIZE
	.align		4
.L_5:
        /*0024*/ 	.byte	0x04, 0x12
        /*0026*/ 	.short	(.L_7 - .L_6)
	.align		4
.L_6:
        /*0028*/ 	.word	index@(triton_poi_fused_cat_3)
        /*002c*/ 	.word	0x00000000
.L_7:


//--------------------- .nv.info.triton_poi_fused_cat_3 --------------------------
	.section	.nv.info.triton_poi_fused_cat_3,"",@"SHT_CUDA_INFO"
	.sectionflags	@""
	.align	4


	//----- nvinfo : EIATTR_CUDA_API_VERSION
	.align		4
        /*0000*/ 	.byte	0x04, 0x37
        /*0002*/ 	.short	(.L_9 - .L_8)
.L_8:
        /*0004*/ 	.word	0x0000007c


	//----- nvinfo : EIATTR_KPARAM_INFO
	.align		4
.L_9:
        /*0008*/ 	.byte	0x04, 0x17
        /*000a*/ 	.short	(.L_11 - .L_10)
.L_10:
        /*000c*/ 	.word	0x00000000
        /*0010*/ 	.short	0x0005
        /*0012*/ 	.short	0x0028
        /*0014*/ 	.byte	0x00, 0xf0, 0x11, 0x00


	//----- nvinfo : EIATTR_KPARAM_INFO
	.align		4
.L_11:
        /*0018*/ 	.byte	0x04, 0x17
        /*001a*/ 	.short	(.L_13 - .L_12)
.L_12:
        /*001c*/ 	.word	0x00000000
        /*0020*/ 	.short	0x0004
        /*0022*/ 	.short	0x0020
        /*0024*/ 	.byte	0x00, 0xf4, 0x21, 0x00


	//----- nvinfo : EIATTR_KPARAM_INFO
	.align		4
.L_13:
        /*0028*/ 	.byte	0x04, 0x17
        /*002a*/ 	.short	(.L_15 - .L_14)
.L_14:
        /*002c*/ 	.word	0x00000000
        /*0030*/ 	.short	0x0003
        /*0032*/ 	.short	0x0018
        /*0034*/ 	.byte	0x00, 0xf4, 0x21, 0x00


	//----- nvinfo : EIATTR_KPARAM_INFO
	.align		4
.L_15:
        /*0038*/ 	.byte	0x04, 0x17
        /*003a*/ 	.short	(.L_17 - .L_16)
.L_16:
        /*003c*/ 	.word	0x00000000
        /*0040*/ 	.short	0x0002
        /*0042*/ 	.short	0x0010
        /*0044*/ 	.byte	0x00, 0xf4, 0x21, 0x00


	//----- nvinfo : EIATTR_KPARAM_INFO
	.align		4
.L_17:
        /*0048*/ 	.byte	0x04, 0x17
        /*004a*/ 	.short	(.L_19 - .L_18)
.L_18:
        /*004c*/ 	.word	0x00000000
        /*0050*/ 	.short	0x0001
        /*0052*/ 	.short	0x0008
        /*0054*/ 	.byte	0x00, 0xf4, 0x21, 0x00


	//----- nvinfo : EIATTR_KPARAM_INFO
	.align		4
.L_19:
        /*0058*/ 	.byte	0x04, 0x17
        /*005a*/ 	.short	(.L_21 - .L_20)
.L_20:
        /*005c*/ 	.word	0x00000000
        /*0060*/ 	.short	0x0000
        /*0062*/ 	.short	0x0000
        /*0064*/ 	.byte	0x00, 0xf4, 0x21, 0x00


	//----- nvinfo : EIATTR_SPARSE_MMA_MASK
	.align		4
.L_21:
        /*0068*/ 	.byte	0x03, 0x50
        /*006a*/ 	.short	0x0000


	//----- nvinfo : EIATTR_MAXREG_COUNT
	.align		4
        /*006c*/ 	.byte	0x03, 0x1b
        /*006e*/ 	.short	0x00ff


	//----- nvinfo : EIATTR_EXIT_INSTR_OFFSETS
	.align		4
        /*0070*/ 	.byte	0x04, 0x1c
        /*0072*/ 	.short	(.L_23 - .L_22)


	//   ....[0]....
.L_22:
        /*0074*/ 	.word	0x00000b40


	//----- nvinfo : EIATTR_REQNTID
	.align		4
.L_23:
        /*0078*/ 	.byte	0x04, 0x10
        /*007a*/ 	.short	(.L_25 - .L_24)
.L_24:
        /*007c*/ 	.word	0x00000080
        /*0080*/ 	.word	0x00000001
        /*0084*/ 	.word	0x00000001


	//----- nvinfo : EIATTR_CBANK_PARAM_SIZE
	.align		4
.L_25:
        /*0088*/ 	.byte	0x03, 0x19
        /*008a*/ 	.short	0x002c


	//----- nvinfo : EIATTR_PARAM_CBANK
	.align		4
        /*008c*/ 	.byte	0x04, 0x0a
        /*008e*/ 	.short	(.L_27 - .L_26)
	.align		4
.L_26:
        /*0090*/ 	.word	index@(.nv.constant0.triton_poi_fused_cat_3)
        /*0094*/ 	.short	0x0210
        /*0096*/ 	.short	0x002c


	//----- nvinfo : EIATTR_SW_WAR
	.align		4
.L_27:
        /*0098*/ 	.byte	0x04, 0x36
        /*009a*/ 	.short	(.L_29 - .L_28)
.L_28:
        /*009c*/ 	.word	0x00000008
.L_29:


//--------------------- .nv.callgraph             --------------------------
	.section	.nv.callgraph,"",@"SHT_CUDA_CALLGRAPH"
	.align	4
	.sectionentsize	8
	.align		4
        /*0000*/ 	.word	0x00000000
	.align		4
        /*0004*/ 	.word	0xffffffff
	.align		4
        /*0008*/ 	.word	0x00000000
	.align		4
        /*000c*/ 	.word	0xfffffffe
	.align		4
        /*0010*/ 	.word	0x00000000
	.align		4
        /*0014*/ 	.word	0xfffffffd
	.align		4
        /*0018*/ 	.word	0x00000000
	.align		4
        /*001c*/ 	.word	0xfffffffc


//--------------------- .text.triton_poi_fused_cat_3 --------------------------
	.section	.text.triton_poi_fused_cat_3,"ax",@progbits
	.align	128
        .global         triton_poi_fused_cat_3
        .type           triton_poi_fused_cat_3,@function
        .size           triton_poi_fused_cat_3,(.L_x_1 - triton_poi_fused_cat_3)
        .other          triton_poi_fused_cat_3,@"STO_CUDA_ENTRY STV_DEFAULT"
triton_poi_fused_cat_3:
.text.triton_poi_fused_cat_3:
[----:B------:R-:W-:Y:S01]  /*0000*/  LDC R1, c[0x0][0x28] ;  /* 0x00000a00ff017b82 */ /* 0x000fe20000000800 */
[----:B------:R-:W1:Y:S07]  /*0010*/  S2R R0, SR_TID.X ;  /* 0x0000000000007919 */ /* 0x000e6e0000002100 */
[----:B------:R-:W2:Y:S01]  /*0020*/  LDC.64 R24, c[0x0][0x218] ;  /* 0x00008600ff187b82 */ /* 0x000ea20000000a00 */
[----:B------:R-:W-:Y:S01]  /*0030*/  ULDC.64 UR4, c[0x0][0x208] ;  /* 0x0000820000047ab9 */ /* 0x000fe20000000a00 */
[----:B------:R-:W3:Y:S06]  /*0040*/  S2R R17, SR_CTAID.X ;  /* 0x0000000000117919 */ /* 0x000eec0000002500 */
[----:B------:R-:W4:Y:S01]  /*0050*/  LDC.64 R10, c[0x0][0x228] ;  /* 0x00008a00ff0a7b82 */ /* 0x000f220000000a00 */
[----:B-1----:R-:W-:Y:S01]  /*0060*/  IMAD.SHL.U32 R0, R0, 0x4, RZ ;  /* 0x0000000400007824 */ /* 0x002fe200078e00ff */
[----:B---3--:R-:W-:-:S04]  /*0070*/  SHF.R.S32.HI R2, RZ, 0x15, R17 ;  /* 0x00000015ff027819 */ /* 0x008fc80000011411 */
[----:B------:R-:W-:-:S05]  /*0080*/  LOP3.LUT R0, R0, 0x1fc, RZ, 0xc0, !PT ;  /* 0x000001fc00007812 */ /* 0x000fca00078ec0ff */
[----:B------:R-:W-:Y:S01]  /*0090*/  IMAD R17, R17, 0x400, R0 ;  /* 0x0000040011117824 */ /* 0x000fe200078e0200 */
[----:B------:R-:W-:-:S03]  /*00a0*/  SGXT R0, R2, 0x1 ;  /* 0x000000010200781a */ /* 0x000fc60000000200 */
[----:B------:R-:W-:Y:S01]  /*00b0*/  VIADD R8, R17, 0x200 ;  /* 0x0000020011087836 */ /* 0x000fe20000000000 */
[----:B------:R-:W-:-:S04]  /*00c0*/  LEA.HI R2, R0, R17, RZ, 0xc ;  /* 0x0000001100027211 */ /* 0x000fc800078f60ff */
[----:B------:R-:W-:Y:S02]  /*00d0*/  LEA.HI R0, R0, R8, RZ, 0xc ;  /* 0x0000000800007211 */ /* 0x000fe400078f60ff */
[----:B------:R-:W-:Y:S02]  /*00e0*/  SHF.R.S32.HI R21, RZ, 0xc, R2 ;  /* 0x0000000cff157819 */ /* 0x000fe40000011402 */
[----:B------:R-:W-:Y:S02]  /*00f0*/  SHF.R.S32.HI R23, RZ, 0xc, R0 ;  /* 0x0000000cff177819 */ /* 0x000fe40000011400 */
[----:B------:R-:W-:Y:S02]  /*0100*/  LEA.HI R3, R21, R21, RZ, 0x7 ;  /* 0x0000001515037211 */ /* 0x000fe400078f38ff */
[----:B------:R-:W-:Y:S02]  /*0110*/  LEA.HI R6, R23, R23, RZ, 0x7 ;  /* 0x0000001717067211 */ /* 0x000fe400078f38ff */
[----:B------:R-:W-:-:S02]  /*0120*/  LOP3.LUT R4, R3, 0xffffff80, RZ, 0xc0, !PT ;  /* 0xffffff8003047812 */ /* 0x000fc400078ec0ff */
[----:B------:R-:W-:Y:S02]  /*0130*/  LOP3.LUT R6, R6, 0xffffff80, RZ, 0xc0, !PT ;  /* 0xffffff8006067812 */ /* 0x000fe400078ec0ff */
[----:B------:R-:W-:Y:S01]  /*0140*/  LOP3.LUT R5, R0, 0xfffff000, RZ, 0xc0, !PT ;  /* 0xfffff00000057812 */ /* 0x000fe200078ec0ff */
[----:B------:R-:W-:Y:S01]  /*0150*/  IMAD.IADD R21, R21, 0x1, -R4 ;  /* 0x0000000115157824 */ /* 0x000fe200078e0a04 */
[----:B------:R-:W-:Y:S01]  /*0160*/  SHF.R.S32.HI R9, RZ, 0x1f, R8 ;  /* 0x0000001fff097819 */ /* 0x000fe20000011408 */
[----:B------:R-:W-:Y:S01]  /*0170*/  IMAD.IADD R23, R23, 0x1, -R6 ;  /* 0x0000000117177824 */ /* 0x000fe200078e0a06 */
[----:B------:R-:W-:Y:S01]  /*0180*/  SHF.R.S32.HI R0, RZ, 0x1f, R17 ;  /* 0x0000001fff007819 */ /* 0x000fe20000011411 */
[----:B------:R-:W-:Y:S01]  /*0190*/  IMAD.IADD R4, R8, 0x1, -R5 ;  /* 0x0000000108047824 */ /* 0x000fe200078e0a05 */
[----:B------:R-:W-:Y:S02]  /*01a0*/  LEA.HI R9, R9, R8, RZ, 0x13 ;  /* 0x0000000809097211 */ /* 0x000fe400078f98ff */
[----:B------:R-:W-:-:S02]  /*01b0*/  CS2R R6, SRZ ;  /* 0x0000000000067805 */ /* 0x000fc4000001ff00 */
[----:B------:R-:W-:Y:S01]  /*01c0*/  LEA.HI R0, R0, R17, RZ, 0x13 ;  /* 0x0000001100007211 */ /* 0x000fe200078f98ff */
[C---:B--2---:R-:W-:Y:S01]  /*01d0*/  IMAD.WIDE R18, R21.reuse, 0x4, R24 ;  /* 0x0000000415127825 */ /* 0x044fe200078e0218 */
[----:B------:R-:W-:Y:S02]  /*01e0*/  ISETP.GE.AND P3, PT, R21, 0x60, PT ;  /* 0x000000601500780c */ /* 0x000fe40003f66270 */
[----:B------:R-:W-:Y:S02]  /*01f0*/  LOP3.LUT R12, R2, 0xfffff000, RZ, 0xc0, !PT ;  /* 0xfffff000020c7812 */ /* 0x000fe400078ec0ff */
[----:B------:R-:W-:Y:S02]  /*0200*/  ISETP.GE.AND P1, PT, R23, 0x60, PT ;  /* 0x000000601700780c */ /* 0x000fe40003f26270 */
[----:B------:R-:W-:Y:S01]  /*0210*/  LOP3.LUT R3, R9, 0xfff80000, RZ, 0xc0, !PT ;  /* 0xfff8000009037812 */ /* 0x000fe200078ec0ff */
[----:B------:R-:W-:Y:S01]  /*0220*/  IMAD.IADD R15, R17, 0x1, -R12 ;  /* 0x00000001110f7824 */ /* 0x000fe200078e0a0c */
[----:B------:R-:W-:-:S02]  /*0230*/  LOP3.LUT R2, R0, 0xfff80000, RZ, 0xc0, !PT ;  /* 0xfff8000000027812 */ /* 0x000fc400078ec0ff */
[----:B------:R-:W-:Y:S02]  /*0240*/  CS2R R12, SRZ ;  /* 0x00000000000c7805 */ /* 0x000fe4000001ff00 */
[----:B------:R-:W-:Y:S01]  /*0250*/  ISETP.GT.AND P0, PT, R21, 0x5f, PT ;  /* 0x0000005f1500780c */ /* 0x000fe20003f04270 */
[----:B------:R-:W-:Y:S01]  /*0260*/  IMAD.IADD R8, R8, 0x1, -R3 ;  /* 0x0000000108087824 */ /* 0x000fe200078e0a03 */
[----:B------:R-:W-:Y:S01]  /*0270*/  CS2R R26, SRZ ;  /* 0x00000000001a7805 */ /* 0x000fe2000001ff00 */
[----:B------:R-:W-:Y:S01]  /*0280*/  IMAD.IADD R5, R17, 0x1, -R2 ;  /* 0x0000000111057824 */ /* 0x000fe200078e0a02 */
[----:B------:R-:W-:Y:S01]  /*0290*/  CS2R R2, SRZ ;  /* 0x0000000000027805 */ /* 0x000fe2000001ff00 */
[----:B------:R-:W-:Y:S01]  /*02a0*/  IMAD.MOV.U32 R14, RZ, RZ, RZ ;  /* 0x000000ffff0e7224 */ /* 0x000fe200078e00ff */
[----:B------:R-:W2:Y:S01]  /*02b0*/  @!P3 LDG.E.EL R13, desc[UR4][R18.64] ;  /* 0x00000004120db981 */ /* 0x000ea2000c2e1900 */
[----:B------:R-:W-:-:S04]  /*02c0*/  IMAD.WIDE R24, R23, 0x4, R24 ;  /* 0x0000000417187825 */ /* 0x000fc800078e0218 */
[----:B------:R-:W-:Y:S01]  /*02d0*/  VIADD R28, R21, 0xffffffa0 ;  /* 0xffffffa0151c7836 */ /* 0x000fe20000000000 */
[----:B------:R-:W3:Y:S01]  /*02e0*/  @!P3 LDG.E.EL R6, desc[UR4][R18.64] ;  /* 0x000000041206b981 */ /* 0x000ee2000c2e1900 */
[----:B------:R-:W-:Y:S01]  /*02f0*/  IMAD.MOV.U32 R22, RZ, RZ, RZ ;  /* 0x000000ffff167224 */ /* 0x000fe200078e00ff */
[----:B------:R-:W-:Y:S02]  /*0300*/  CS2R R20, SRZ ;  /* 0x0000000000147805 */ /* 0x000fe4000001ff00 */
[----:B------:R-:W-:Y:S01]  /*0310*/  ISETP.GT.AND P2, PT, R23, 0x5f, PT ;  /* 0x0000005f1700780c */ /* 0x000fe20003f44270 */
[----:B------:R-:W5:Y:S01]  /*0320*/  @!P3 LDG.E.EL R7, desc[UR4][R18.64] ;  /* 0x000000041207b981 */ /* 0x000f62000c2e1900 */
[----:B------:R-:W-:-:S03]  /*0330*/  SHF.R.S32.HI R0, RZ, 0x13, R0 ;  /* 0x00000013ff007819 */ /* 0x000fc60000011400 */
[----:B------:R1:W2:Y:S04]  /*0340*/  @!P3 LDG.E.EL R12, desc[UR4][R18.64] ;  /* 0x00000004120cb981 */ /* 0x0002a8000c2e1900 */
[----:B------:R-:W2:Y:S04]  /*0350*/  @!P1 LDG.E.EL R27, desc[UR4][R24.64] ;  /* 0x00000004181b9981 */ /* 0x000ea8000c2e1900 */
[----:B------:R-:W2:Y:S04]  /*0360*/  @!P1 LDG.E.EL R14, desc[UR4][R24.64] ;  /* 0x00000004180e9981 */ /* 0x000ea8000c2e1900 */
[----:B------:R-:W2:Y:S01]  /*0370*/  @!P1 LDG.E.EL R26, desc[UR4][R24.64] ;  /* 0x00000004181a9981 */ /* 0x000ea2000c2e1900 */
[----:B-1----:R-:W-:-:S03]  /*0380*/  CS2R R18, SRZ ;  /* 0x0000000000127805 */ /* 0x002fc6000001ff00 */
[----:B------:R4:W2:Y:S01]  /*0390*/  @!P1 LDG.E.EL R3, desc[UR4][R24.64] ;  /* 0x0000000418039981 */ /* 0x0008a2000c2e1900 */
[----:B------:R-:W-:Y:S01]  /*03a0*/  SHF.R.S32.HI R9, RZ, 0x13, R9 ;  /* 0x00000013ff097819 */ /* 0x000fe20000011409 */
[----:B------:R-:W-:Y:S02]  /*03b0*/  VIADD R23, R23, 0xffffffa0 ;  /* 0xffffffa017177836 */ /* 0x000fe40000000000 */
[C---:B------:R-:W-:Y:S02]  /*03c0*/  IMAD R15, R0.reuse, 0x20000, R15 ;  /* 0x00020000000f7824 */ /* 0x040fe400078e020f */
[----:B------:R-:W-:Y:S02]  /*03d0*/  IMAD R5, R0, 0x60000, R5 ;  /* 0x0006000000057824 */ /* 0x000fe400078e0205 */
[----:B----4-:R-:W-:-:S05]  /*03e0*/  IMAD.WIDE R24, R28, 0x4, R10 ;  /* 0x000000041c187825 */ /* 0x010fca00078e020a */
[----:B------:R-:W4:Y:S04]  /*03f0*/  @P0 LDG.E.EL R22, desc[UR4][R24.64] ;  /* 0x0000000418160981 */ /* 0x000f28000c2e1900 */
[----:B------:R-:W2:Y:S04]  /*0400*/  @P0 LDG.E.EL R19, desc[UR4][R24.64] ;  /* 0x0000000418130981 */ /* 0x000ea8000c2e1900 */
[----:B------:R-:W2:Y:S04]  /*0410*/  @P0 LDG.E.EL R20, desc[UR4][R24.64] ;  /* 0x0000000418140981 */ /* 0x000ea8000c2e1900 */
[----:B------:R1:W2:Y:S02]  /*0420*/  @P0 LDG.E.EL R21, desc[UR4][R24.64] ;  /* 0x0000000418150981 */ /* 0x0002a4000c2e1900 */
[----:B-1----:R-:W1:Y:S01]  /*0430*/  LDC.64 R24, c[0x0][0x210] ;  /* 0x00008400ff187b82 */ /* 0x002e620000000a00 */
[----:B------:R-:W-:-:S02]  /*0440*/  IMAD.MOV.U32 R0, RZ, RZ, RZ ;  /* 0x000000ffff007224 */ /* 0x000fc400078e00ff */
[----:B------:R-:W-:Y:S02]  /*0450*/  IMAD.MOV.U32 R16, RZ, RZ, RZ ;  /* 0x000000ffff107224 */ /* 0x000fe400078e00ff */
[----:B------:R-:W-:Y:S02]  /*0460*/  IMAD R4, R9, 0x20000, R4 ;  /* 0x0002000009047824 */ /* 0x000fe400078e0204 */
[----:B------:R-:W-:-:S04]  /*0470*/  IMAD.WIDE R10, R23, 0x4, R10 ;  /* 0x00000004170a7825 */ /* 0x000fc800078e020a */
[----:B------:R-:W-:Y:S01]  /*0480*/  IMAD R9, R9, 0x60000, R8 ;  /* 0x0006000009097824 */ /* 0x000fe200078e0208 */
[----:B------:R-:W2:Y:S01]  /*0490*/  @P2 LDG.E.EL R0, desc[UR4][R10.64] ;  /* 0x000000040a002981 */ /* 0x000ea2000c2e1900 */
[----:B------:R-:W-:-:S03]  /*04a0*/  IMAD R23, R23, 0x1000, R4 ;  /* 0x0000100017177824 */ /* 0x000fc600078e0204 */
[----:B------:R-:W2:Y:S04]  /*04b0*/  @P2 LDG.E.EL R18, desc[UR4][R10.64] ;  /* 0x000000040a122981 */ /* 0x000ea8000c2e1900 */
[----:B------:R-:W2:Y:S01]  /*04c0*/  @P2 LDG.E.EL R2, desc[UR4][R10.64] ;  /* 0x000000040a022981 */ /* 0x000ea2000c2e1900 */
[----:B-1----:R-:W-:-:S03]  /*04d0*/  IMAD.WIDE R4, R5, 0x4, R24 ;  /* 0x0000000405047825 */ /* 0x002fc600078e0218 */
[----:B------:R1:W2:Y:S01]  /*04e0*/  @P2 LDG.E.EL R16, desc[UR4][R10.64] ;  /* 0x000000040a102981 */ /* 0x0002a2000c2e1900 */
[----:B------:R-:W-:Y:S01]  /*04f0*/  IMAD.WIDE R24, R9, 0x4, R24 ;  /* 0x0000000409187825 */ /* 0x000fe200078e0218 */
[----:B------:R-:W-:Y:S02]  /*0500*/  CS2R R8, SRZ ;  /* 0x0000000000087805 */ /* 0x000fe4000001ff00 */
[----:B01----:R-:W-:-:S06]  /*0510*/  CS2R R10, SRZ ;  /* 0x00000000000a7805 */ /* 0x003fcc000001ff00 */
[----:B------:R0:W2:Y:S02]  /*0520*/  @!P3 LDG.E.128 R8, desc[UR4][R4.64] ;  /* 0x000000040408b981 */ /* 0x0000a4000c1e1d00 */
[----:B0-----:R-:W-:Y:S02]  /*0530*/  CS2R R4, SRZ ;  /* 0x0000000000047805 */ /* 0x001fe4000001ff00 */
[----:B---3--:R-:W-:Y:S02]  /*0540*/  SEL R6, R6, RZ, !P3 ;  /* 0x000000ff06067207 */ /* 0x008fe40005800000 */
[----:B-----5:R-:W-:Y:S02]  /*0550*/  SEL R7, R7, RZ, !P3 ;  /* 0x000000ff07077207 */ /* 0x020fe40005800000 */
[----:B--2---:R-:W-:Y:S02]  /*0560*/  SEL R9, R9, RZ, !P3 ;  /* 0x000000ff09097207 */ /* 0x004fe40005800000 */
[----:B------:R-:W-:-:S02]  /*0570*/  SEL R10, R10, RZ, !P3 ;  /* 0x000000ff0a0a7207 */ /* 0x000fc40005800000 */
[C---:B------:R-:W-:Y:S01]  /*0580*/  FSETP.GEU.AND P4, PT, R9.reuse, -R6, PT ;  /* 0x800000060900720b */ /* 0x040fe20003f8e000 */
[----:B------:R-:W-:Y:S01]  /*0590*/  FADD R9, R9, R6 ;  /* 0x0000000609097221 */ /* 0x000fe20000000000 */
[C---:B------:R-:W-:Y:S01]  /*05a0*/  FSETP.GEU.AND P5, PT, R10.reuse, -R7, PT ;  /* 0x800000070a00720b */ /* 0x040fe20003fae000 */
[----:B------:R-:W-:Y:S01]  /*05b0*/  FADD R10, R10, R7 ;  /* 0x000000070a0a7221 */ /* 0x000fe20000000000 */
[----:B------:R-:W-:-:S06]  /*05c0*/  CS2R R6, SRZ ;  /* 0x0000000000067805 */ /* 0x000fcc000001ff00 */
[----:B------:R0:W2:Y:S01]  /*05d0*/  @!P1 LDG.E.128 R4, desc[UR4][R24.64] ;  /* 0x0000000418049981 */ /* 0x0000a2000c1e1d00 */
[----:B------:R-:W-:Y:S02]  /*05e0*/  SEL R8, R8, RZ, !P3 ;  /* 0x000000ff08087207 */ /* 0x000fe40005800000 */
[----:B------:R-:W-:Y:S01]  /*05f0*/  SEL R13, R13, RZ, !P3 ;  /* 0x000000ff0d0d7207 */ /* 0x000fe20005800000 */
[----:B------:R-:W-:Y:S01]  /*0600*/  IMAD R15, R28, 0x1000, R15 ;  /* 0x000010001c0f7824 */ /* 0x000fe200078e020f */
[----:B------:R-:W-:Y:S02]  /*0610*/  SEL R28, R12, RZ, !P3 ;  /* 0x000000ff0c1c7207 */ /* 0x000fe40005800000 */
[C---:B------:R-:W-:Y:S01]  /*0620*/  FSETP.GEU.AND P6, PT, R8.reuse, -R13, PT ;  /* 0x8000000d0800720b */ /* 0x040fe20003fce000 */
[----:B------:R-:W-:Y:S02]  /*0630*/  FADD R8, R8, R13 ;  /* 0x0000000d08087221 */ /* 0x000fe40000000000 */
[----:B------:R-:W1:Y:S01]  /*0640*/  LDC.64 R12, c[0x0][0x220] ;  /* 0x00008800ff0c7b82 */ /* 0x000e620000000a00 */
[----:B------:R-:W-:-:S02]  /*0650*/  SEL R11, R11, RZ, !P3 ;  /* 0x000000ff0b0b7207 */ /* 0x000fc40005800000 */
[----:B------:R-:W-:Y:S02]  /*0660*/  FSEL R8, R8, RZ, P6 ;  /* 0x000000ff08087208 */ /* 0x000fe40003000000 */
[C---:B------:R-:W-:Y:S01]  /*0670*/  FSETP.GEU.AND P6, PT, R11.reuse, -R28, PT ;  /* 0x8000001c0b00720b */ /* 0x040fe20003fce000 */
[----:B------:R-:W-:Y:S01]  /*0680*/  FADD R11, R11, R28 ;  /* 0x0000001c0b0b7221 */ /* 0x000fe20000000000 */
[----:B------:R-:W-:Y:S02]  /*0690*/  SEL R27, R27, RZ, !P1 ;  /* 0x000000ff1b1b7207 */ /* 0x000fe40004800000 */
[----:B0-----:R-:W-:Y:S02]  /*06a0*/  SEL R25, R26, RZ, !P1 ;  /* 0x000000ff1a197207 */ /* 0x001fe40004800000 */
[----:B------:R-:W-:Y:S02]  /*06b0*/  SEL R14, R14, RZ, !P1 ;  /* 0x000000ff0e0e7207 */ /* 0x000fe40004800000 */
[----:B------:R-:W-:-:S02]  /*06c0*/  FSEL R9, R9, RZ, P4 ;  /* 0x000000ff09097208 */ /* 0x000fc40002000000 */
[----:B------:R-:W-:Y:S02]  /*06d0*/  FSEL R11, R11, RZ, P6 ;  /* 0x000000ff0b0b7208 */ /* 0x000fe40003000000 */
[----:B------:R-:W-:Y:S02]  /*06e0*/  FSEL R10, R10, RZ, P5 ;  /* 0x000000ff0a0a7208 */ /* 0x000fe40002800000 */
[----:B--2---:R-:W-:Y:S02]  /*06f0*/  SEL R4, R4, RZ, !P1 ;  /* 0x000000ff04047207 */ /* 0x004fe40004800000 */
[----:B------:R-:W-:Y:S02]  /*0700*/  SEL R6, R6, RZ, !P1 ;  /* 0x000000ff06067207 */ /* 0x000fe40004800000 */
[----:B------:R-:W-:Y:S02]  /*0710*/  SEL R5, R5, RZ, !P1 ;  /* 0x000000ff05057207 */ /* 0x000fe40004800000 */
[C---:B------:R-:W-:Y:S01]  /*0720*/  FSETP.GEU.AND P4, PT, R4.reuse, -R27, PT ;  /* 0x8000001b0400720b */ /* 0x040fe20003f8e000 */
[----:B------:R-:W-:Y:S01]  /*0730*/  FADD R4, R4, R27 ;  /* 0x0000001b04047221 */ /* 0x000fe20000000000 */
[C---:B------:R-:W-:Y:S01]  /*0740*/  FSETP.GEU.AND P6, PT, R6.reuse, -R25, PT ;  /* 0x800000190600720b */ /* 0x040fe20003fce000 */
[----:B------:R-:W-:Y:S01]  /*0750*/  FADD R6, R6, R25 ;  /* 0x0000001906067221 */ /* 0x000fe20000000000 */
[C---:B------:R-:W-:Y:S01]  /*0760*/  FSETP.GEU.AND P5, PT, R5.reuse, -R14, PT ;  /* 0x8000000e0500720b */ /* 0x040fe20003fae000 */
[----:B------:R-:W-:Y:S01]  /*0770*/  FADD R5, R5, R14 ;  /* 0x0000000e05057221 */ /* 0x000fe20000000000 */
[----:B-1----:R-:W-:Y:S01]  /*0780*/  IMAD.WIDE R26, R15, 0x4, R12 ;  /* 0x000000040f1a7825 */ /* 0x002fe200078e020c */
[----:B------:R-:W-:-:S03]  /*0790*/  CS2R R14, SRZ ;  /* 0x00000000000e7805 */ /* 0x000fc6000001ff00 */
[----:B------:R-:W-:Y:S01]  /*07a0*/  IMAD.WIDE R24, R23, 0x4, R12 ;  /* 0x0000000417187825 */ /* 0x000fe200078e020c */
[----:B------:R-:W-:-:S06]  /*07b0*/  CS2R R12, SRZ ;  /* 0x00000000000c7805 */ /* 0x000fcc000001ff00 */
[----:B------:R-:W2:Y:S02]  /*07c0*/  @P0 LDG.E.128 R12, desc[UR4][R26.64] ;  /* 0x000000041a0c0981 */ /* 0x000ea4000c1e1d00 */
[----:B--2---:R-:W-:Y:S02]  /*07d0*/  SEL R23, R13, RZ, P0 ;  /* 0x000000ff0d177207 */ /* 0x004fe40000000000 */
[----:B------:R-:W-:Y:S02]  /*07e0*/  SEL R12, R12, RZ, P0 ;  /* 0x000000ff0c0c7207 */ /* 0x000fe40000000000 */
[----:B----4-:R-:W-:Y:S02]  /*07f0*/  SEL R13, R22, RZ, P0 ;  /* 0x000000ff160d7207 */ /* 0x010fe40000000000 */
[----:B------:R-:W-:Y:S02]  /*0800*/  SEL R22, R19, RZ, P0 ;  /* 0x000000ff13167207 */ /* 0x000fe40000000000 */
[----:B------:R-:W-:-:S02]  /*0810*/  SEL R19, R20, RZ, P0 ;  /* 0x000000ff14137207 */ /* 0x000fc40000000000 */
[----:B------:R-:W-:Y:S02]  /*0820*/  SEL R28, R14, RZ, P0 ;  /* 0x000000ff0e1c7207 */ /* 0x000fe40000000000 */
[----:B------:R-:W-:Y:S02]  /*0830*/  SEL R29, R15, RZ, P0 ;  /* 0x000000ff0f1d7207 */ /* 0x000fe40000000000 */
[----:B------:R-:W-:Y:S02]  /*0840*/  SEL R20, R21, RZ, P0 ;  /* 0x000000ff15147207 */ /* 0x000fe40000000000 */
[C---:B------:R-:W-:Y:S01]  /*0850*/  FSETP.GEU.AND P0, PT, R12.reuse, -R13, PT ;  /* 0x8000000d0c00720b */ /* 0x040fe20003f0e000 */
[----:B------:R-:W-:Y:S01]  /*0860*/  FADD R12, R12, R13 ;  /* 0x0000000d0c0c7221 */ /* 0x000fe20000000000 */
[----:B------:R-:W-:-:S04]  /*0870*/  CS2R R14, SRZ ;  /* 0x00000000000e7805 */ /* 0x000fc8000001ff00 */
[----:B------:R-:W-:Y:S02]  /*0880*/  @P3 FSEL R8, R12, RZ, P0 ;  /* 0x000000ff0c083208 */ /* 0x000fe40000000000 */
[----:B------:R-:W-:-:S06]  /*0890*/  CS2R R12, SRZ ;  /* 0x00000000000c7805 */ /* 0x000fcc000001ff00 */
[----:B------:R-:W2:Y:S01]  /*08a0*/  @P2 LDG.E.128 R12, desc[UR4][R24.64] ;  /* 0x00000004180c2981 */ /* 0x000ea2000c1e1d00 */
[C---:B------:R-:W-:Y:S01]  /*08b0*/  FSETP.GEU.AND P0, PT, R23.reuse, -R22, PT ;  /* 0x800000161700720b */ /* 0x040fe20003f0e000 */
[----:B------:R-:W-:Y:S01]  /*08c0*/  FADD R22, R23, R22 ;  /* 0x0000001617167221 */ /* 0x000fe20000000000 */
[----:B------:R-:W-:-:S04]  /*08d0*/  FADD R21, R28, R19 ;  /* 0x000000131c157221 */ /* 0x000fc80000000000 */
[----:B------:R-:W-:Y:S02]  /*08e0*/  @P3 FSEL R9, R22, RZ, P0 ;  /* 0x000000ff16093208 */ /* 0x000fe40000000000 */
[----:B------:R-:W-:-:S04]  /*08f0*/  FSETP.GEU.AND P0, PT, R28, -R19, PT ;  /* 0x800000131c00720b */ /* 0x000fc80003f0e000 */
[----:B------:R-:W-:Y:S02]  /*0900*/  @P3 FSEL R10, R21, RZ, P0 ;  /* 0x000000ff150a3208 */ /* 0x000fe40000000000 */
[C---:B------:R-:W-:Y:S01]  /*0910*/  FSETP.GEU.AND P0, PT, R29.reuse, -R20, PT ;  /* 0x800000141d00720b */ /* 0x040fe20003f0e000 */
[----:B------:R-:W-:Y:S02]  /*0920*/  FADD R29, R29, R20 ;  /* 0x000000141d1d7221 */ /* 0x000fe40000000000 */
[----:B------:R-:W0:Y:S01]  /*0930*/  LDC.64 R20, c[0x0][0x230] ;  /* 0x00008c00ff147b82 */ /* 0x000e220000000a00 */
[----:B------:R-:W-:Y:S02]  /*0940*/  SEL R22, R3, RZ, !P1 ;  /* 0x000000ff03167207 */ /* 0x000fe40004800000 */
[----:B------:R-:W-:Y:S02]  /*0950*/  SEL R3, R0, RZ, P2 ;  /* 0x000000ff00037207 */ /* 0x000fe40001000000 */
[----:B------:R-:W-:-:S02]  /*0960*/  @P3 FSEL R11, R29, RZ, P0 ;  /* 0x000000ff1d0b3208 */ /* 0x000fc40000000000 */
[----:B------:R-:W-:Y:S02]  /*0970*/  SEL R7, R7, RZ, !P1 ;  /* 0x000000ff07077207 */ /* 0x000fe40004800000 */
[----:B------:R-:W-:Y:S02]  /*0980*/  SEL R18, R18, RZ, P2 ;  /* 0x000000ff12127207 */ /* 0x000fe40001000000 */
[----:B------:R-:W-:Y:S02]  /*0990*/  SEL R16, R16, RZ, P2 ;  /* 0x000000ff10107207 */ /* 0x000fe40001000000 */
[C---:B------:R-:W-:Y:S01]  /*09a0*/  FSETP.GEU.AND P0, PT, R7.reuse, -R22, PT ;  /* 0x800000160700720b */ /* 0x040fe20003f0e000 */
[----:B------:R-:W-:Y:S01]  /*09b0*/  FADD R7, R7, R22 ;  /* 0x0000001607077221 */ /* 0x000fe20000000000 */
[----:B------:R-:W-:Y:S02]  /*09c0*/  FSEL R5, R5, RZ, P5 ;  /* 0x000000ff05057208 */ /* 0x000fe40002800000 */
[----:B------:R-:W-:-:S02]  /*09d0*/  FSEL R4, R4, RZ, P4 ;  /* 0x000000ff04047208 */ /* 0x000fc40002000000 */
[----:B------:R-:W-:Y:S02]  /*09e0*/  FSEL R6, R6, RZ, P6 ;  /* 0x000000ff06067208 */ /* 0x000fe40003000000 */
[----:B------:R-:W-:Y:S01]  /*09f0*/  FSEL R7, R7, RZ, P0 ;  /* 0x000000ff07077208 */ /* 0x000fe20000000000 */
[----:B0-----:R-:W-:-:S05]  /*0a00*/  IMAD.WIDE R20, R17, 0x4, R20 ;  /* 0x0000000411147825 */ /* 0x001fca00078e0214 */
[----:B------:R-:W-:Y:S01]  /*0a10*/  STG.E.128 desc[UR4][R20.64], R8 ;  /* 0x0000000814007986 */ /* 0x000fe2000c101d04 */
[----:B--2---:R-:W-:Y:S02]  /*0a20*/  SEL R12, R12, RZ, P2 ;  /* 0x000000ff0c0c7207 */ /* 0x004fe40001000000 */
[----:B------:R-:W-:Y:S02]  /*0a30*/  SEL R13, R13, RZ, P2 ;  /* 0x000000ff0d0d7207 */ /* 0x000fe40001000000 */
[C---:B------:R-:W-:Y:S01]  /*0a40*/  FSETP.GEU.AND P3, PT, R12.reuse, -R3, PT ;  /* 0x800000030c00720b */ /* 0x040fe20003f6e000 */
[----:B------:R-:W-:Y:S01]  /*0a50*/  FADD R0, R12, R3 ;  /* 0x000000030c007221 */ /* 0x000fe20000000000 */
[----:B------:R-:W-:Y:S02]  /*0a60*/  SEL R14, R14, RZ, P2 ;  /* 0x000000ff0e0e7207 */ /* 0x000fe40001000000 */
[----:B------:R-:W-:Y:S02]  /*0a70*/  SEL R15, R15, RZ, P2 ;  /* 0x000000ff0f0f7207 */ /* 0x000fe40001000000 */
[----:B------:R-:W-:Y:S01]  /*0a80*/  SEL R3, R2, RZ, P2 ;  /* 0x000000ff02037207 */ /* 0x000fe20001000000 */
[----:B------:R-:W-:Y:S01]  /*0a90*/  FADD R2, R13, R18 ;  /* 0x000000120d027221 */ /* 0x000fe20000000000 */
[C---:B------:R-:W-:Y:S01]  /*0aa0*/  FSETP.GEU.AND P2, PT, R15.reuse, -R16, PT ;  /* 0x800000100f00720b */ /* 0x040fe20003f4e000 */
[----:B------:R-:W-:Y:S01]  /*0ab0*/  FADD R16, R15, R16 ;  /* 0x000000100f107221 */ /* 0x000fe20000000000 */
[C---:B------:R-:W-:Y:S01]  /*0ac0*/  FSETP.GEU.AND P5, PT, R14.reuse, -R3, PT ;  /* 0x800000030e00720b */ /* 0x040fe20003fae000 */
[----:B------:R-:W-:Y:S01]  /*0ad0*/  FADD R3, R14, R3 ;  /* 0x000000030e037221 */ /* 0x000fe20000000000 */
[----:B------:R-:W-:-:S02]  /*0ae0*/  FSETP.GEU.AND P4, PT, R13, -R18, PT ;  /* 0x800000120d00720b */ /* 0x000fc40003f8e000 */
[----:B------:R-:W-:Y:S02]  /*0af0*/  @P1 FSEL R4, R0, RZ, P3 ;  /* 0x000000ff00041208 */ /* 0x000fe40001800000 */
[----:B------:R-:W-:Y:S02]  /*0b00*/  @P1 FSEL R5, R2, RZ, P4 ;  /* 0x000000ff02051208 */ /* 0x000fe40002000000 */
[----:B------:R-:W-:Y:S02]  /*0b10*/  @P1 FSEL R6, R3, RZ, P5 ;  /* 0x000000ff03061208 */ /* 0x000fe40002800000 */
[----:B------:R-:W-:-:S05]  /*0b20*/  @P1 FSEL R7, R16, RZ, P2 ;  /* 0x000000ff10071208 */ /* 0x000fca0001000000 */
[----:B------:R-:W-:Y:S01]  /*0b30*/  STG.E.128 desc[UR4][R20.64+0x800], R4 ;  /* 0x0008000414007986 */ /* 0x000fe2000c101d04 */
[----:B------:R-:W-:Y:S05]  /*0b40*/  EXIT ;  /* 0x000000000000794d */ /* 0x000fea0003800000 */
.L_x_0:
[----:B------:R-:W-:-:S00]  /*0b50*/  BRA `(.L_x_0) ;  /* 0xfffffffc00fc7947 */ /* 0x000fc0000383ffff */
[----:B------:R-:W-:-:S00]  /*0b60*/  NOP ;  /* 0x0000000000007918 */ /* 0x000fc00000000000 */
        /* <DEDUP_REMOVED lines=9> */
.L_x_1:


//--------------------- .nv.constant0.triton_poi_fused_cat_3 --------------------------
	.section	.nv.constant0.triton_poi_fused_cat_3,"a",@progbits
	.sectionflags	@""
	.align	4
.nv.constant0.triton_poi_fused_cat_3:
	.zero		572
